//
// Generated by NVIDIA NVVM Compiler
//
// Compiler Build ID: CL-36424714
// Cuda compilation tools, release 13.0, V13.0.88
// Based on NVVM 20.0.0
//

.version 9.0
.target sm_100
.address_size 64


.entry _Z19ComplexPointwiseMulP6float2PKS_i(
	.param .u64 .ptr .align 1 _Z19ComplexPointwiseMulP6float2PKS_i_param_0,
	.param .u64 .ptr .align 1 _Z19ComplexPointwiseMulP6float2PKS_i_param_1,
	.param .u32 _Z19ComplexPointwiseMulP6float2PKS_i_param_2
)
{
	.reg .pred 	%p<7>;
	.reg .b32 	%r<31>;
	.reg .b32 	%f<46>;
	.reg .b64 	%rd<18>;

	ld.param.u64 	%rd3, [_Z19ComplexPointwiseMulP6float2PKS_i_param_0];
	ld.param.u64 	%rd4, [_Z19ComplexPointwiseMulP6float2PKS_i_param_1];
	ld.param.u32 	%r12, [_Z19ComplexPointwiseMulP6float2PKS_i_param_2];
	cvta.to.global.u64 	%rd1, %rd4;
	cvta.to.global.u64 	%rd2, %rd3;
	mov.u32 	%r13, %ntid.x;
	mov.u32 	%r14, %nctaid.x;
	mul.lo.s32 	%r1, %r13, %r14;
	mov.u32 	%r15, %ctaid.x;
	mov.u32 	%r16, %tid.x;
	mad.lo.s32 	%r29, %r15, %r13, %r16;
	setp.ge.s32 	%p1, %r29, %r12;
	@%p1 bra 	$L__BB0_7;
	add.s32 	%r17, %r29, %r1;
	max.s32 	%r18, %r12, %r17;
	setp.lt.s32 	%p2, %r17, %r12;
	selp.u32 	%r19, 1, 0, %p2;
	add.s32 	%r20, %r17, %r19;
	sub.s32 	%r21, %r18, %r20;
	div.u32 	%r22, %r21, %r1;
	add.s32 	%r3, %r22, %r19;
	and.b32  	%r23, %r3, 3;
	setp.eq.s32 	%p3, %r23, 3;
	@%p3 bra 	$L__BB0_4;
	add.s32 	%r24, %r3, 1;
	and.b32  	%r25, %r24, 3;
	neg.s32 	%r27, %r25;
$L__BB0_3:
	.pragma "nounroll";
	mul.wide.s32 	%rd5, %r29, 8;
	add.s64 	%rd6, %rd1, %rd5;
	add.s64 	%rd7, %rd2, %rd5;
	ld.global.v2.f32 	{%f1, %f2}, [%rd7];
	ld.global.v2.f32 	{%f3, %f4}, [%rd6];
	mul.f32 	%f5, %f1, %f3;
	mul.f32 	%f6, %f2, %f4;
	sub.f32 	%f7, %f5, %f6;
	mul.f32 	%f8, %f1, %f4;
	fma.rn.f32 	%f9, %f2, %f3, %f8;
	st.global.v2.f32 	[%rd7], {%f7, %f9};
	add.s32 	%r29, %r29, %r1;
	add.s32 	%r27, %r27, 1;
	setp.ne.s32 	%p4, %r27, 0;
	@%p4 bra 	$L__BB0_3;
$L__BB0_4:
	setp.lt.u32 	%p5, %r3, 3;
	@%p5 bra 	$L__BB0_7;
	mul.wide.s32 	%rd11, %r1, 8;
	shl.b32 	%r26, %r1, 2;
$L__BB0_6:
	mul.wide.s32 	%rd8, %r29, 8;
	add.s64 	%rd9, %rd2, %rd8;
	ld.global.v2.f32 	{%f10, %f11}, [%rd9];
	add.s64 	%rd10, %rd1, %rd8;
	ld.global.v2.f32 	{%f12, %f13}, [%rd10];
	mul.f32 	%f14, %f10, %f12;
	mul.f32 	%f15, %f11, %f13;
	sub.f32 	%f16, %f14, %f15;
	mul.f32 	%f17, %f10, %f13;
	fma.rn.f32 	%f18, %f11, %f12, %f17;
	st.global.v2.f32 	[%rd9], {%f16, %f18};
	add.s64 	%rd12, %rd9, %rd11;
	ld.global.v2.f32 	{%f19, %f20}, [%rd12];
	add.s64 	%rd13, %rd10, %rd11;
	ld.global.v2.f32 	{%f21, %f22}, [%rd13];
	mul.f32 	%f23, %f19, %f21;
	mul.f32 	%f24, %f20, %f22;
	sub.f32 	%f25, %f23, %f24;
	mul.f32 	%f26, %f19, %f22;
	fma.rn.f32 	%f27, %f20, %f21, %f26;
	st.global.v2.f32 	[%rd12], {%f25, %f27};
	add.s64 	%rd14, %rd12, %rd11;
	ld.global.v2.f32 	{%f28, %f29}, [%rd14];
	add.s64 	%rd15, %rd13, %rd11;
	ld.global.v2.f32 	{%f30, %f31}, [%rd15];
	mul.f32 	%f32, %f28, %f30;
	mul.f32 	%f33, %f29, %f31;
	sub.f32 	%f34, %f32, %f33;
	mul.f32 	%f35, %f28, %f31;
	fma.rn.f32 	%f36, %f29, %f30, %f35;
	st.global.v2.f32 	[%rd14], {%f34, %f36};
	add.s64 	%rd16, %rd14, %rd11;
	ld.global.v2.f32 	{%f37, %f38}, [%rd16];
	add.s64 	%rd17, %rd15, %rd11;
	ld.global.v2.f32 	{%f39, %f40}, [%rd17];
	mul.f32 	%f41, %f37, %f39;
	mul.f32 	%f42, %f38, %f40;
	sub.f32 	%f43, %f41, %f42;
	mul.f32 	%f44, %f37, %f40;
	fma.rn.f32 	%f45, %f38, %f39, %f44;
	st.global.v2.f32 	[%rd16], {%f43, %f45};
	add.s32 	%r29, %r26, %r29;
	setp.lt.s32 	%p6, %r29, %r12;
	@%p6 bra 	$L__BB0_6;
$L__BB0_7:
	ret;

}


// ===== COMPILED SASS (sm_100) =====

	.target	sm_100

	.elftype	@"ET_EXEC"


//--------------------- .note.nv.tkinfo           --------------------------
	.section	.note.nv.tkinfo,"",@"SHT_NOTE"
	.sectionflags	@"SHF_NOTE_NV_TKINFO"
	.tkinfo
        /*0018*/ 	.word	0x00000002
        /*0030*/ 	.string	""
        /*0030*/ 	.string	"ptxas"
        /*0030*/ 	.string	"Cuda compilation tools, release 13.0, V13.0.88"
        /*0030*/ 	.string	"Build cuda_13.0.r13.0/compiler.36424714_0"
        /*0030*/ 	.string	"-arch sm_100 -m 64 "



//--------------------- .note.nv.cuinfo           --------------------------
	.section	.note.nv.cuinfo,"",@"SHT_NOTE"
	.sectionflags	@"SHF_NOTE_NV_CUINFO"
        /*0018*/ 	.short	0x0002
        /*001a*/ 	.short	0x0064
        /*001c*/ 	.short	0x0082
	.zero		2


//--------------------- .nv.info                  --------------------------
	.section	.nv.info,"",@"SHT_CUDA_INFO"
	.align	4


	//----- nvinfo : EIATTR_REGCOUNT
	.align		4
        /*0000*/ 	.byte	0x04, 0x2f
        /*0002*/ 	.short	(.L_1 - .L_0)
	.align		4
.L_0:
        /*0004*/ 	.word	index@(_Z19ComplexPointwiseMulP6float2PKS_i)
        /*0008*/ 	.word	0x0000001a


	//----- nvinfo : EIATTR_FRAME_SIZE
	.align		4
.L_1:
        /*000c*/ 	.byte	0x04, 0x11
        /*000e*/ 	.short	(.L_3 - .L_2)
	.align		4
.L_2:
        /*0010*/ 	.word	index@(_Z19ComplexPointwiseMulP6float2PKS_i)
        /*0014*/ 	.word	0x00000000


	//----- nvinfo : EIATTR_MIN_STACK_SIZE
	.align		4
.L_3:
        /*0018*/ 	.byte	0x04, 0x12
        /*001a*/ 	.short	(.L_5 - .L_4)
	.align		4
.L_4:
        /*001c*/ 	.word	index@(_Z19ComplexPointwiseMulP6float2PKS_i)
        /*0020*/ 	.word	0x00000000
.L_5:


//--------------------- .nv.compat                --------------------------
	.section	.nv.compat,"",@"SHT_CUDA_COMPAT_INFO"
	.align	4
        /*0000*/ 	.byte	0x02, 0x09, 0x00, 0x00, 0x02, 0x02, 0x01, 0x00, 0x02, 0x05, 0x05, 0x00, 0x03, 0x07, 0x01, 0x01
        /*0010*/ 	.byte	0x02, 0x03, 0x00, 0x00, 0x02, 0x06, 0x01, 0x00, 0x04, 0x0b, 0x08, 0x00, 0x09, 0x00, 0x00, 0x00
        /*0020*/ 	.byte	0x00, 0x00, 0x00, 0x00


//--------------------- .nv.info._Z19ComplexPointwiseMulP6float2PKS_i --------------------------
	.section	.nv.info._Z19ComplexPointwiseMulP6float2PKS_i,"",@"SHT_CUDA_INFO"
	.sectionflags	@""
	.align	4


	//----- nvinfo : EIATTR_CUDA_API_VERSION
	.align		4
        /*0000*/ 	.byte	0x04, 0x37
        /*0002*/ 	.short	(.L_7 - .L_6)
.L_6:
        /*0004*/ 	.word	0x00000082


	//----- nvinfo : EIATTR_KPARAM_INFO
	.align		4
.L_7:
        /*0008*/ 	.byte	0x04, 0x17
        /*000a*/ 	.short	(.L_9 - .L_8)
.L_8:
        /*000c*/ 	.word	0x00000000
        /*0010*/ 	.short	0x0002
        /*0012*/ 	.short	0x0010
        /*0014*/ 	.byte	0x00, 0xf0, 0x11, 0x00


	//----- nvinfo : EIATTR_KPARAM_INFO
	.align		4
.L_9:
        /*0018*/ 	.byte	0x04, 0x17
        /*001a*/ 	.short	(.L_11 - .L_10)
.L_10:
        /*001c*/ 	.word	0x00000000
        /*0020*/ 	.short	0x0001
        /*0022*/ 	.short	0x0008
        /*0024*/ 	.byte	0x00, 0xf5, 0x21, 0x00


	//----- nvinfo : EIATTR_KPARAM_INFO
	.align		4
.L_11:
        /*0028*/ 	.byte	0x04, 0x17
        /*002a*/ 	.short	(.L_13 - .L_12)
.L_12:
        /*002c*/ 	.word	0x00000000
        /*0030*/ 	.short	0x0000
        /*0032*/ 	.short	0x0000
        /*0034*/ 	.byte	0x00, 0xf5, 0x21, 0x00


	//----- nvinfo : EIATTR_SPARSE_MMA_MASK
	.align		4
.L_13:
        /*0038*/ 	.byte	0x03, 0x50
        /*003a*/ 	.short	0x0000


	//----- nvinfo : EIATTR_MAXREG_COUNT
	.align		4
        /*003c*/ 	.byte	0x03, 0x1b
        /*003e*/ 	.short	0x00ff


	//----- nvinfo : EIATTR_MERCURY_ISA_VERSION
	.align		4
        /*0040*/ 	.byte	0x03, 0x5f
        /*0042*/ 	.short	0x0101


	//----- nvinfo : EIATTR_VRC_CTA_INIT_COUNT
	.align		4
        /*0044*/ 	.byte	0x02, 0x4a
	.zero		1
	.zero		1


	//----- nvinfo : EIATTR_EXIT_INSTR_OFFSETS
	.align		4
        /*0048*/ 	.byte	0x04, 0x1c
        /*004a*/ 	.short	(.L_15 - .L_14)


	//   ....[0]....
.L_14:
        /*004c*/ 	.word	0x00000090


	//   ....[1]....
        /*0050*/ 	.word	0x000003d0


	//   ....[2]....
        /*0054*/ 	.word	0x00000650


	//----- nvinfo : EIATTR_CRS_STACK_SIZE
	.align		4
.L_15:
        /*0058*/ 	.byte	0x04, 0x1e
        /*005a*/ 	.short	(.L_17 - .L_16)
.L_16:
        /*005c*/ 	.word	0x00000000


	//----- nvinfo : EIATTR_CBANK_PARAM_SIZE
	.align		4
.L_17:
        /*0060*/ 	.byte	0x03, 0x19
        /*0062*/ 	.short	0x0014


	//----- nvinfo : EIATTR_PARAM_CBANK
	.align		4
        /*0064*/ 	.byte	0x04, 0x0a
        /*0066*/ 	.short	(.L_19 - .L_18)
	.align		4
.L_18:
        /*0068*/ 	.word	index@(.nv.constant0._Z19ComplexPointwiseMulP6float2PKS_i)
        /*006c*/ 	.short	0x0380
        /*006e*/ 	.short	0x0014


	//----- nvinfo : EIATTR_SW_WAR
	.align		4
.L_19:
        /*0070*/ 	.byte	0x04, 0x36
        /*0072*/ 	.short	(.L_21 - .L_20)
.L_20:
        /*0074*/ 	.word	0x00000008
.L_21:


//--------------------- .nv.callgraph             --------------------------
	.section	.nv.callgraph,"",@"SHT_CUDA_CALLGRAPH"
	.align	4
	.sectionentsize	8
	.align		4
        /*0000*/ 	.word	0x00000000
	.align		4
        /*0004*/ 	.word	0xffffffff
	.align		4
        /*0008*/ 	.word	0x00000000
	.align		4
        /*000c*/ 	.word	0xfffffffe
	.align		4
        /*0010*/ 	.word	0x00000000
	.align		4
        /*0014*/ 	.word	0xfffffffd
	.align		4
        /*0018*/ 	.word	0x00000000
	.align		4
        /*001c*/ 	.word	0xfffffffc


//--------------------- .text._Z19ComplexPointwiseMulP6float2PKS_i --------------------------
	.section	.text._Z19ComplexPointwiseMulP6float2PKS_i,"ax",@progbits
	.align	128
.text._Z19ComplexPointwiseMulP6float2PKS_i:
        .type           _Z19ComplexPointwiseMulP6float2PKS_i,@function
        .size           _Z19ComplexPointwiseMulP6float2PKS_i,(.L_x_5 - _Z19ComplexPointwiseMulP6float2PKS_i)
        .other          _Z19ComplexPointwiseMulP6float2PKS_i,@"STO_CUDA_ENTRY STV_DEFAULT"
_Z19ComplexPointwiseMulP6float2PKS_i:
[----:B------:R-:W-:Y:S01]  /*0000*/  LDC R1, c[0x0][0x37c] ;  /* 0x0000df00ff017b82 */ /* 0x000fe20000000800 */
[----:B------:R-:W0:Y:S01]  /*0010*/  S2R R7, SR_CTAID.X ;  /* 0x0000000000077919 */ /* 0x000e220000002500 */
[----:B------:R-:W1:Y:S06]  /*0020*/  LDCU UR4, c[0x0][0x360] ;  /* 0x00006c00ff0477ac */ /* 0x000e6c0008000800 */
[----:B------:R-:W1:Y:S01]  /*0030*/  LDC R0, c[0x0][0x370] ;  /* 0x0000dc00ff007b82 */ /* 0x000e620000000800 */
[----:B------:R-:W0:Y:S01]  /*0040*/  S2R R2, SR_TID.X ;  /* 0x0000000000027919 */ /* 0x000e220000002100 */
[----:B------:R-:W2:Y:S01]  /*0050*/  LDCU UR6, c[0x0][0x390] ;  /* 0x00007200ff0677ac */ /* 0x000ea20008000800 */
[----:B-1----:R-:W-:-:S02]  /*0060*/  IMAD R0, R0, UR4, RZ ;  /* 0x0000000400007c24 */ /* 0x002fc4000f8e02ff */
[----:B0-----:R-:W-:-:S05]  /*0070*/  IMAD R7, R7, UR4, R2 ;  /* 0x0000000407077c24 */ /* 0x001fca000f8e0202 */
[----:B--2---:R-:W-:-:S13]  /*0080*/  ISETP.GE.AND P0, PT, R7, UR6, PT ;  /* 0x0000000607007c0c */ /* 0x004fda000bf06270 */
[----:B------:R-:W-:Y:S05]  /*0090*/  @P0 EXIT ;  /* 0x000000000000094d */ /* 0x000fea0003800000 */
[----:B------:R-:W0:Y:S01]  /*00a0*/  I2F.U32.RP R8, R0 ;  /* 0x0000000000087306 */ /* 0x000e220000209000 */
[----:B------:R-:W-:Y:S01]  /*00b0*/  IADD3 R4, PT, PT, R0, R7, RZ ;  /* 0x0000000700047210 */ /* 0x000fe20007ffe0ff */
[----:B------:R-:W1:Y:S01]  /*00c0*/  LDCU.64 UR4, c[0x0][0x358] ;  /* 0x00006b00ff0477ac */ /* 0x000e620008000a00 */
[----:B------:R-:W-:Y:S01]  /*00d0*/  IADD3 R9, PT, PT, RZ, -R0, RZ ;  /* 0x80000000ff097210 */ /* 0x000fe20007ffe0ff */
[----:B------:R-:W-:Y:S01]  /*00e0*/  BSSY.RECONVERGENT B0, `(.L_x_0) ;  /* 0x000002e000007945 */ /* 0x000fe20003800200 */
[C---:B------:R-:W-:Y:S02]  /*00f0*/  ISETP.GE.AND P0, PT, R4.reuse, UR6, PT ;  /* 0x0000000604007c0c */ /* 0x040fe4000bf06270 */
[----:B------:R-:W-:Y:S02]  /*0100*/  VIMNMX R5, PT, PT, R4, UR6, !PT ;  /* 0x0000000604057c48 */ /* 0x000fe4000ffe0100 */
[----:B------:R-:W-:Y:S02]  /*0110*/  SEL R6, RZ, 0x1, P0 ;  /* 0x00000001ff067807 */ /* 0x000fe40000000000 */
[----:B------:R-:W-:-:S02]  /*0120*/  ISETP.NE.U32.AND P2, PT, R0, RZ, PT ;  /* 0x000000ff0000720c */ /* 0x000fc40003f45070 */
[----:B------:R-:W-:Y:S01]  /*0130*/  IADD3 R5, PT, PT, R5, -R4, -R6 ;  /* 0x8000000405057210 */ /* 0x000fe20007ffe806 */
[----:B0-----:R-:W0:Y:S02]  /*0140*/  MUFU.RCP R8, R8 ;  /* 0x0000000800087308 */ /* 0x001e240000001000 */
[----:B0-----:R-:W-:-:S06]  /*0150*/  IADD3 R2, PT, PT, R8, 0xffffffe, RZ ;  /* 0x0ffffffe08027810 */ /* 0x001fcc0007ffe0ff */
[----:B------:R0:W2:Y:S02]  /*0160*/  F2I.FTZ.U32.TRUNC.NTZ R3, R2 ;  /* 0x0000000200037305 */ /* 0x0000a4000021f000 */
[----:B0-----:R-:W-:Y:S02]  /*0170*/  HFMA2 R2, -RZ, RZ, 0, 0 ;  /* 0x00000000ff027431 */ /* 0x001fe400000001ff */
[----:B--2---:R-:W-:-:S04]  /*0180*/  IMAD R9, R9, R3, RZ ;  /* 0x0000000309097224 */ /* 0x004fc800078e02ff */
[----:B------:R-:W-:-:S06]  /*0190*/  IMAD.HI.U32 R8, R3, R9, R2 ;  /* 0x0000000903087227 */ /* 0x000fcc00078e0002 */
[----:B------:R-:W-:-:S05]  /*01a0*/  IMAD.HI.U32 R9, R8, R5, RZ ;  /* 0x0000000508097227 */ /* 0x000fca00078e00ff */
[----:B------:R-:W-:-:S05]  /*01b0*/  IADD3 R2, PT, PT, -R9, RZ, RZ ;  /* 0x000000ff09027210 */ /* 0x000fca0007ffe1ff */
[----:B------:R-:W-:Y:S02]  /*01c0*/  IMAD R5, R0, R2, R5 ;  /* 0x0000000200057224 */ /* 0x000fe400078e0205 */
[----:B------:R-:W0:Y:S03]  /*01d0*/  LDC.64 R2, c[0x0][0x388] ;  /* 0x0000e200ff027b82 */ /* 0x000e260000000a00 */
[----:B------:R-:W-:-:S13]  /*01e0*/  ISETP.GE.U32.AND P0, PT, R5, R0, PT ;  /* 0x000000000500720c */ /* 0x000fda0003f06070 */
[----:B------:R-:W-:Y:S02]  /*01f0*/  @P0 IADD3 R5, PT, PT, -R0, R5, RZ ;  /* 0x0000000500050210 */ /* 0x000fe40007ffe1ff */
[----:B------:R-:W-:Y:S02]  /*0200*/  @P0 IADD3 R9, PT, PT, R9, 0x1, RZ ;  /* 0x0000000109090810 */ /* 0x000fe40007ffe0ff */
[----:B------:R-:W-:Y:S02]  /*0210*/  ISETP.GE.U32.AND P1, PT, R5, R0, PT ;  /* 0x000000000500720c */ /* 0x000fe40003f26070 */
[----:B------:R-:W2:Y:S11]  /*0220*/  LDC.64 R4, c[0x0][0x380] ;  /* 0x0000e000ff047b82 */ /* 0x000eb60000000a00 */
[----:B------:R-:W-:-:S02]  /*0230*/  @P1 IADD3 R9, PT, PT, R9, 0x1, RZ ;  /* 0x0000000109091810 */ /* 0x000fc40007ffe0ff */
[----:B------:R-:W-:-:S04]  /*0240*/  @!P2 LOP3.LUT R9, RZ, R0, RZ, 0x33, !PT ;  /* 0x00000000ff09a212 */ /* 0x000fc800078e33ff */
[----:B------:R-:W-:-:S04]  /*0250*/  IADD3 R6, PT, PT, R6, R9, RZ ;  /* 0x0000000906067210 */ /* 0x000fc80007ffe0ff */
[C---:B------:R-:W-:Y:S02]  /*0260*/  LOP3.LUT R8, R6.reuse, 0x3, RZ, 0xc0, !PT ;  /* 0x0000000306087812 */ /* 0x040fe400078ec0ff */
[----:B------:R-:W-:Y:S02]  /*0270*/  ISETP.GE.U32.AND P1, PT, R6, 0x3, PT ;  /* 0x000000030600780c */ /* 0x000fe40003f26070 */
[----:B------:R-:W-:-:S13]  /*0280*/  ISETP.NE.AND P0, PT, R8, 0x3, PT ;  /* 0x000000030800780c */ /* 0x000fda0003f05270 */
[----:B01----:R-:W-:Y:S05]  /*0290*/  @!P0 BRA `(.L_x_1) ;  /* 0x0000000000488947 */ /* 0x003fea0003800000 */
[----:B------:R-:W0:Y:S01]  /*02a0*/  LDC.64 R8, c[0x0][0x380] ;  /* 0x0000e000ff087b82 */ /* 0x000e220000000a00 */
[----:B------:R-:W-:-:S04]  /*02b0*/  IADD3 R6, PT, PT, R6, 0x1, RZ ;  /* 0x0000000106067810 */ /* 0x000fc80007ffe0ff */
[----:B------:R-:W-:-:S03]  /*02c0*/  LOP3.LUT R6, R6, 0x3, RZ, 0xc0, !PT ;  /* 0x0000000306067812 */ /* 0x000fc600078ec0ff */
[----:B------:R-:W1:Y:S01]  /*02d0*/  LDC.64 R10, c[0x0][0x388] ;  /* 0x0000e200ff0a7b82 */ /* 0x000e620000000a00 */
[----:B------:R-:W-:-:S07]  /*02e0*/  IADD3 R6, PT, PT, -R6, RZ, RZ ;  /* 0x000000ff06067210 */ /* 0x000fce0007ffe1ff */
.L_x_2:
[----:B-1----:R-:W-:-:S04]  /*02f0*/  IMAD.WIDE R12, R7, 0x8, R10 ;  /* 0x00000008070c7825 */ /* 0x002fc800078e020a */
[----:B0--3--:R-:W-:Y:S02]  /*0300*/  IMAD.WIDE R14, R7, 0x8, R8 ;  /* 0x00000008070e7825 */ /* 0x009fe400078e0208 */
[----:B------:R-:W3:Y:S04]  /*0310*/  LDG.E.64 R12, desc[UR4][R12.64] ;  /* 0x000000040c0c7981 */ /* 0x000ee8000c1e1b00 */
[----:B------:R-:W3:Y:S01]  /*0320*/  LDG.E.64 R16, desc[UR4][R14.64] ;  /* 0x000000040e107981 */ /* 0x000ee2000c1e1b00 */
[----:B------:R-:W-:Y:S02]  /*0330*/  IADD3 R6, PT, PT, R6, 0x1, RZ ;  /* 0x0000000106067810 */ /* 0x000fe40007ffe0ff */
[----:B------:R-:W-:Y:S02]  /*0340*/  IADD3 R7, PT, PT, R0, R7, RZ ;  /* 0x0000000700077210 */ /* 0x000fe40007ffe0ff */
[----:B------:R-:W-:Y:S01]  /*0350*/  ISETP.NE.AND P0, PT, R6, RZ, PT ;  /* 0x000000ff0600720c */ /* 0x000fe20003f05270 */
[-C--:B---3--:R-:W-:Y:S01]  /*0360*/  FMUL R19, R17, R13.reuse ;  /* 0x0000000d11137220 */ /* 0x088fe20000400000 */
[----:B------:R-:W-:-:S03]  /*0370*/  FMUL R18, R16, R13 ;  /* 0x0000000d10127220 */ /* 0x000fc60000400000 */
[-C--:B------:R-:W-:Y:S01]  /*0380*/  FFMA R16, R16, R12.reuse, -R19 ;  /* 0x0000000c10107223 */ /* 0x080fe20000000813 */
[----:B------:R-:W-:-:S05]  /*0390*/  FFMA R17, R17, R12, R18 ;  /* 0x0000000c11117223 */ /* 0x000fca0000000012 */
[----:B------:R3:W-:Y:S02]  /*03a0*/  STG.E.64 desc[UR4][R14.64], R16 ;  /* 0x000000100e007986 */ /* 0x0007e4000c101b04 */
[----:B------:R-:W-:Y:S05]  /*03b0*/  @P0 BRA `(.L_x_2) ;  /* 0xfffffffc00cc0947 */ /* 0x000fea000383ffff */
.L_x_1:
[----:B------:R-:W-:Y:S05]  /*03c0*/  BSYNC.RECONVERGENT B0 ;  /* 0x0000000000007941 */ /* 0x000fea0003800200 */
.L_x_0:
[----:B------:R-:W-:Y:S05]  /*03d0*/  @!P1 EXIT ;  /* 0x000000000000994d */ /* 0x000fea0003800000 */
.L_x_3:
[----:B0-----:R-:W-:-:S04]  /*03e0*/  IMAD.WIDE R10, R7, 0x8, R2 ;  /* 0x00000008070a7825 */ /* 0x001fc800078e0202 */
[----:B--23--:R-:W-:Y:S01]  /*03f0*/  IMAD.WIDE R16, R7, 0x8, R4 ;  /* 0x0000000807107825 */ /* 0x00cfe200078e0204 */
[----:B------:R-:W2:Y:S04]  /*0400*/  LDG.E.64 R12, desc[UR4][R10.64] ;  /* 0x000000040a0c7981 */ /* 0x000ea8000c1e1b00 */
[----:B------:R-:W2:Y:S02]  /*0410*/  LDG.E.64 R8, desc[UR4][R16.64] ;  /* 0x0000000410087981 */ /* 0x000ea4000c1e1b00 */
[-C--:B--2---:R-:W-:Y:S01]  /*0420*/  FMUL R15, R9, R13.reuse ;  /* 0x0000000d090f7220 */ /* 0x084fe20000400000 */
[----:B------:R-:W-:-:S03]  /*0430*/  FMUL R6, R8, R13 ;  /* 0x0000000d08067220 */ /* 0x000fc60000400000 */
[-C--:B------:R-:W-:Y:S01]  /*0440*/  FFMA R18, R8, R12.reuse, -R15 ;  /* 0x0000000c08127223 */ /* 0x080fe2000000080f */
[----:B------:R-:W-:Y:S01]  /*0450*/  FFMA R19, R9, R12, R6 ;  /* 0x0000000c09137223 */ /* 0x000fe20000000006 */
[----:B------:R-:W-:-:S04]  /*0460*/  IMAD.WIDE R12, R0, 0x8, R10 ;  /* 0x00000008000c7825 */ /* 0x000fc800078e020a */
[----:B------:R-:W-:Y:S01]  /*0470*/  IMAD.WIDE R8, R0, 0x8, R16 ;  /* 0x0000000800087825 */ /* 0x000fe200078e0210 */
[----:B------:R0:W-:Y:S04]  /*0480*/  STG.E.64 desc[UR4][R16.64], R18 ;  /* 0x0000001210007986 */ /* 0x0001e8000c101b04 */
        /* <DEDUP_REMOVED lines=10> */
[----:B0-----:R-:W2:Y:S02]  /*0530*/  LDG.E.64 R16, desc[UR4][R10.64] ;  /* 0x000000040a107981 */ /* 0x001ea4000c1e1b00 */
[-C--:B--2---:R-:W-:Y:S01]  /*0540*/  FMUL R13, R17, R21.reuse ;  /* 0x00000015110d7220 */ /* 0x084fe20000400000 */
[----:B------:R-:W-:-:S03]  /*0550*/  FMUL R6, R16, R21 ;  /* 0x0000001510067220 */ /* 0x000fc60000400000 */
[-C--:B------:R-:W-:Y:S01]  /*0560*/  FFMA R18, R16, R20.reuse, -R13 ;  /* 0x0000001410127223 */ /* 0x080fe2000000080d */
[----:B------:R-:W-:Y:S01]  /*0570*/  FFMA R19, R17, R20, R6 ;  /* 0x0000001411137223 */ /* 0x000fe20000000006 */
[----:B------:R-:W-:-:S04]  /*0580*/  IMAD.WIDE R16, R0, 0x8, R14 ;  /* 0x0000000800107825 */ /* 0x000fc800078e020e */
[C---:B------:R-:W-:Y:S01]  /*0590*/  IMAD.WIDE R12, R0.reuse, 0x8, R10 ;  /* 0x00000008000c7825 */ /* 0x040fe200078e020a */
[----:B------:R0:W-:Y:S04]  /*05a0*/  STG.E.64 desc[UR4][R10.64], R18 ;  /* 0x000000120a007986 */ /* 0x0001e8000c101b04 */
[----:B------:R-:W2:Y:S04]  /*05b0*/  LDG.E.64 R16, desc[UR4][R16.64] ;  /* 0x0000000410107981 */ /* 0x000ea8000c1e1b00 */
[----:B-1----:R-:W2:Y:S01]  /*05c0*/  LDG.E.64 R8, desc[UR4][R12.64] ;  /* 0x000000040c087981 */ /* 0x002ea2000c1e1b00 */
[----:B------:R-:W-:-:S04]  /*05d0*/  LEA R7, R0, R7, 0x2 ;  /* 0x0000000700077211 */ /* 0x000fc800078e10ff */
[----:B------:R-:W-:Y:S01]  /*05e0*/  ISETP.GE.AND P0, PT, R7, UR6, PT ;  /* 0x0000000607007c0c */ /* 0x000fe2000bf06270 */
[-C--:B--2---:R-:W-:Y:S01]  /*05f0*/  FMUL R15, R9, R17.reuse ;  /* 0x00000011090f7220 */ /* 0x084fe20000400000 */
[----:B------:R-:W-:-:S03]  /*0600*/  FMUL R6, R8, R17 ;  /* 0x0000001108067220 */ /* 0x000fc60000400000 */
[-C--:B------:R-:W-:Y:S01]  /*0610*/  FFMA R8, R8, R16.reuse, -R15 ;  /* 0x0000001008087223 */ /* 0x080fe2000000080f */
[----:B------:R-:W-:-:S05]  /*0620*/  FFMA R9, R9, R16, R6 ;  /* 0x0000001009097223 */ /* 0x000fca0000000006 */
[----:B------:R0:W-:Y:S02]  /*0630*/  STG.E.64 desc[UR4][R12.64], R8 ;  /* 0x000000080c007986 */ /* 0x0001e4000c101b04 */
[----:B------:R-:W-:Y:S05]  /*0640*/  @!P0 BRA `(.L_x_3) ;  /* 0xfffffffc00648947 */ /* 0x000fea000383ffff */
[----:B------:R-:W-:Y:S05]  /*0650*/  EXIT ;  /* 0x000000000000794d */ /* 0x000fea0003800000 */
.L_x_4:
[----:B------:R-:W-:-:S00]  /*0660*/  BRA `(.L_x_4) ;  /* 0xfffffffc00fc7947 */ /* 0x000fc0000383ffff */
[----:B------:R-:W-:-:S00]  /*0670*/  NOP ;  /* 0x0000000000007918 */ /* 0x000fc00000000000 */
        /* <DEDUP_REMOVED lines=8> */
.L_x_5:


//--------------------- .nv.shared.reserved.0     --------------------------
	.section	.nv.shared.reserved.0,"aw",@nobits
	.weak		__nv_reservedSMEM_offset_0_alias
	.size		__nv_reservedSMEM_offset_0_alias, 0, 64
	.other		__nv_reservedSMEM_offset_0_alias,@"STO_CUDA_RESERVED_SHARED STV_DEFAULT"
__nv_reservedSMEM_offset_0_alias:
	.zero		0
	.zero		64


//--------------------- .nv.constant0._Z19ComplexPointwiseMulP6float2PKS_i --------------------------
	.section	.nv.constant0._Z19ComplexPointwiseMulP6float2PKS_i,"a",@progbits
	.sectionflags	@""
	.align	4
.nv.constant0._Z19ComplexPointwiseMulP6float2PKS_i:
	.zero		916


//--------------------- SYMBOLS --------------------------

	.type		.nv.reservedSmem.offset0,@object
	.size		.nv.reservedSmem.offset0,0x4
